//
// Generated by NVIDIA NVVM Compiler
//
// Compiler Build ID: CL-36424714
// Cuda compilation tools, release 13.0, V13.0.88
// Based on NVVM 20.0.0
//

.version 9.0
.target sm_100
.address_size 64

	// .globl	_ZN3cub18CUB_300001_SM_10006detail11EmptyKernelIvEEvv
.global .align 1 .b8 _ZN41_INTERNAL_399635dd_4_k_cu_d03b862d_3251924cuda3std3__45__cpo5beginE[1];
.global .align 1 .b8 _ZN41_INTERNAL_399635dd_4_k_cu_d03b862d_3251924cuda3std3__45__cpo3endE[1];
.global .align 1 .b8 _ZN41_INTERNAL_399635dd_4_k_cu_d03b862d_3251924cuda3std3__45__cpo6cbeginE[1];
.global .align 1 .b8 _ZN41_INTERNAL_399635dd_4_k_cu_d03b862d_3251924cuda3std3__45__cpo4cendE[1];
.global .align 1 .b8 _ZN41_INTERNAL_399635dd_4_k_cu_d03b862d_3251924cuda3std3__45__cpo6rbeginE[1];
.global .align 1 .b8 _ZN41_INTERNAL_399635dd_4_k_cu_d03b862d_3251924cuda3std3__45__cpo4rendE[1];
.global .align 1 .b8 _ZN41_INTERNAL_399635dd_4_k_cu_d03b862d_3251924cuda3std3__45__cpo7crbeginE[1];
.global .align 1 .b8 _ZN41_INTERNAL_399635dd_4_k_cu_d03b862d_3251924cuda3std3__45__cpo5crendE[1];
.global .align 1 .b8 _ZN41_INTERNAL_399635dd_4_k_cu_d03b862d_3251924cuda3std3__443_GLOBAL__N__399635dd_4_k_cu_d03b862d_3251926ignoreE[1];
.global .align 1 .b8 _ZN41_INTERNAL_399635dd_4_k_cu_d03b862d_3251924cuda3std3__419piecewise_constructE[1];
.global .align 1 .b8 _ZN41_INTERNAL_399635dd_4_k_cu_d03b862d_3251924cuda3std3__48in_placeE[1];
.global .align 1 .b8 _ZN41_INTERNAL_399635dd_4_k_cu_d03b862d_3251924cuda3std3__420unreachable_sentinelE[1];
.global .align 1 .b8 _ZN41_INTERNAL_399635dd_4_k_cu_d03b862d_3251924cuda3std3__47nulloptE[1];
.global .align 1 .b8 _ZN41_INTERNAL_399635dd_4_k_cu_d03b862d_3251924cuda3std3__48unexpectE[1];
.global .align 1 .b8 _ZN41_INTERNAL_399635dd_4_k_cu_d03b862d_3251924cuda3std6ranges3__45__cpo4swapE[1];
.global .align 1 .b8 _ZN41_INTERNAL_399635dd_4_k_cu_d03b862d_3251924cuda3std6ranges3__45__cpo9iter_moveE[1];
.global .align 1 .b8 _ZN41_INTERNAL_399635dd_4_k_cu_d03b862d_3251924cuda3std6ranges3__45__cpo5beginE[1];
.global .align 1 .b8 _ZN41_INTERNAL_399635dd_4_k_cu_d03b862d_3251924cuda3std6ranges3__45__cpo3endE[1];
.global .align 1 .b8 _ZN41_INTERNAL_399635dd_4_k_cu_d03b862d_3251924cuda3std6ranges3__45__cpo6cbeginE[1];
.global .align 1 .b8 _ZN41_INTERNAL_399635dd_4_k_cu_d03b862d_3251924cuda3std6ranges3__45__cpo4cendE[1];
.global .align 1 .b8 _ZN41_INTERNAL_399635dd_4_k_cu_d03b862d_3251924cuda3std6ranges3__45__cpo7advanceE[1];
.global .align 1 .b8 _ZN41_INTERNAL_399635dd_4_k_cu_d03b862d_3251924cuda3std6ranges3__45__cpo9iter_swapE[1];
.global .align 1 .b8 _ZN41_INTERNAL_399635dd_4_k_cu_d03b862d_3251924cuda3std6ranges3__45__cpo4nextE[1];
.global .align 1 .b8 _ZN41_INTERNAL_399635dd_4_k_cu_d03b862d_3251924cuda3std6ranges3__45__cpo4prevE[1];
.global .align 1 .b8 _ZN41_INTERNAL_399635dd_4_k_cu_d03b862d_3251924cuda3std6ranges3__45__cpo4dataE[1];
.global .align 1 .b8 _ZN41_INTERNAL_399635dd_4_k_cu_d03b862d_3251924cuda3std6ranges3__45__cpo5cdataE[1];
.global .align 1 .b8 _ZN41_INTERNAL_399635dd_4_k_cu_d03b862d_3251924cuda3std6ranges3__45__cpo4sizeE[1];
.global .align 1 .b8 _ZN41_INTERNAL_399635dd_4_k_cu_d03b862d_3251924cuda3std6ranges3__45__cpo5ssizeE[1];
.global .align 1 .b8 _ZN41_INTERNAL_399635dd_4_k_cu_d03b862d_3251924cuda3std6ranges3__45__cpo8distanceE[1];
.global .align 1 .b8 _ZN41_INTERNAL_399635dd_4_k_cu_d03b862d_3251926thrust24THRUST_300001_SM_1000_NS8cuda_cub3parE[1];
.global .align 1 .b8 _ZN41_INTERNAL_399635dd_4_k_cu_d03b862d_3251926thrust24THRUST_300001_SM_1000_NS8cuda_cub10par_nosyncE[1];
.global .align 1 .b8 _ZN41_INTERNAL_399635dd_4_k_cu_d03b862d_3251926thrust24THRUST_300001_SM_1000_NS6system6detail10sequential3seqE[1];
.global .align 1 .b8 _ZN41_INTERNAL_399635dd_4_k_cu_d03b862d_3251926thrust24THRUST_300001_SM_1000_NS12placeholders2_1E[1];
.global .align 1 .b8 _ZN41_INTERNAL_399635dd_4_k_cu_d03b862d_3251926thrust24THRUST_300001_SM_1000_NS12placeholders2_2E[1];
.global .align 1 .b8 _ZN41_INTERNAL_399635dd_4_k_cu_d03b862d_3251926thrust24THRUST_300001_SM_1000_NS12placeholders2_3E[1];
.global .align 1 .b8 _ZN41_INTERNAL_399635dd_4_k_cu_d03b862d_3251926thrust24THRUST_300001_SM_1000_NS12placeholders2_4E[1];
.global .align 1 .b8 _ZN41_INTERNAL_399635dd_4_k_cu_d03b862d_3251926thrust24THRUST_300001_SM_1000_NS12placeholders2_5E[1];
.global .align 1 .b8 _ZN41_INTERNAL_399635dd_4_k_cu_d03b862d_3251926thrust24THRUST_300001_SM_1000_NS12placeholders2_6E[1];
.global .align 1 .b8 _ZN41_INTERNAL_399635dd_4_k_cu_d03b862d_3251926thrust24THRUST_300001_SM_1000_NS12placeholders2_7E[1];
.global .align 1 .b8 _ZN41_INTERNAL_399635dd_4_k_cu_d03b862d_3251926thrust24THRUST_300001_SM_1000_NS12placeholders2_8E[1];
.global .align 1 .b8 _ZN41_INTERNAL_399635dd_4_k_cu_d03b862d_3251926thrust24THRUST_300001_SM_1000_NS12placeholders2_9E[1];
.global .align 1 .b8 _ZN41_INTERNAL_399635dd_4_k_cu_d03b862d_3251926thrust24THRUST_300001_SM_1000_NS12placeholders3_10E[1];
.global .align 1 .b8 _ZN41_INTERNAL_399635dd_4_k_cu_d03b862d_3251926thrust24THRUST_300001_SM_1000_NS3seqE[1];

.visible .entry _ZN3cub18CUB_300001_SM_10006detail11EmptyKernelIvEEvv()
{


	ret;

}


// ===== COMPILED SASS (sm_100) =====

	.target	sm_100

	.elftype	@"ET_EXEC"


//--------------------- .note.nv.tkinfo           --------------------------
	.section	.note.nv.tkinfo,"",@"SHT_NOTE"
	.sectionflags	@"SHF_NOTE_NV_TKINFO"
	.tkinfo
        /*0018*/ 	.word	0x00000002
        /*0030*/ 	.string	""
        /*0030*/ 	.string	"ptxas"
        /*0030*/ 	.string	"Cuda compilation tools, release 13.0, V13.0.88"
        /*0030*/ 	.string	"Build cuda_13.0.r13.0/compiler.36424714_0"
        /*0030*/ 	.string	"-arch sm_100 -m 64 "



//--------------------- .note.nv.cuinfo           --------------------------
	.section	.note.nv.cuinfo,"",@"SHT_NOTE"
	.sectionflags	@"SHF_NOTE_NV_CUINFO"
        /*0018*/ 	.short	0x0002
        /*001a*/ 	.short	0x0064
        /*001c*/ 	.short	0x0082
	.zero		2


//--------------------- .nv.info                  --------------------------
	.section	.nv.info,"",@"SHT_CUDA_INFO"
	.align	4


	//----- nvinfo : EIATTR_REGCOUNT
	.align		4
        /*0000*/ 	.byte	0x04, 0x2f
        /*0002*/ 	.short	(.L_44 - .L_43)
	.align		4
.L_43:
        /*0004*/ 	.word	index@(_ZN3cub18CUB_300001_SM_10006detail11EmptyKernelIvEEvv)
        /*0008*/ 	.word	0x00000004


	//----- nvinfo : EIATTR_FRAME_SIZE
	.align		4
.L_44:
        /*000c*/ 	.byte	0x04, 0x11
        /*000e*/ 	.short	(.L_46 - .L_45)
	.align		4
.L_45:
        /*0010*/ 	.word	index@(_ZN3cub18CUB_300001_SM_10006detail11EmptyKernelIvEEvv)
        /*0014*/ 	.word	0x00000000


	//----- nvinfo : EIATTR_MIN_STACK_SIZE
	.align		4
.L_46:
        /*0018*/ 	.byte	0x04, 0x12
        /*001a*/ 	.short	(.L_48 - .L_47)
	.align		4
.L_47:
        /*001c*/ 	.word	index@(_ZN3cub18CUB_300001_SM_10006detail11EmptyKernelIvEEvv)
        /*0020*/ 	.word	0x00000000
.L_48:


//--------------------- .nv.compat                --------------------------
	.section	.nv.compat,"",@"SHT_CUDA_COMPAT_INFO"
	.align	4
        /*0000*/ 	.byte	0x02, 0x09, 0x00, 0x00, 0x02, 0x02, 0x01, 0x00, 0x02, 0x05, 0x05, 0x00, 0x03, 0x07, 0x01, 0x01
        /*0010*/ 	.byte	0x02, 0x03, 0x00, 0x00, 0x02, 0x06, 0x01, 0x00, 0x04, 0x0b, 0x08, 0x00, 0x09, 0x00, 0x00, 0x00
        /*0020*/ 	.byte	0x00, 0x00, 0x00, 0x00


//--------------------- .nv.info._ZN3cub18CUB_300001_SM_10006detail11EmptyKernelIvEEvv --------------------------
	.section	.nv.info._ZN3cub18CUB_300001_SM_10006detail11EmptyKernelIvEEvv,"",@"SHT_CUDA_INFO"
	.sectionflags	@""
	.align	4


	//----- nvinfo : EIATTR_CUDA_API_VERSION
	.align		4
        /*0000*/ 	.byte	0x04, 0x37
        /*0002*/ 	.short	(.L_50 - .L_49)
.L_49:
        /*0004*/ 	.word	0x00000082


	//----- nvinfo : EIATTR_SPARSE_MMA_MASK
	.align		4
.L_50:
        /*0008*/ 	.byte	0x03, 0x50
        /*000a*/ 	.short	0x0000


	//----- nvinfo : EIATTR_MAXREG_COUNT
	.align		4
        /*000c*/ 	.byte	0x03, 0x1b
        /*000e*/ 	.short	0x00ff


	//----- nvinfo : EIATTR_MERCURY_ISA_VERSION
	.align		4
        /*0010*/ 	.byte	0x03, 0x5f
        /*0012*/ 	.short	0x0101


	//----- nvinfo : EIATTR_VRC_CTA_INIT_COUNT
	.align		4
        /*0014*/ 	.byte	0x02, 0x4a
	.zero		1
	.zero		1


	//----- nvinfo : EIATTR_EXIT_INSTR_OFFSETS
	.align		4
        /*0018*/ 	.byte	0x04, 0x1c
        /*001a*/ 	.short	(.L_52 - .L_51)


	//   ....[0]....
.L_51:
        /*001c*/ 	.word	0x00000010


	//----- nvinfo : EIATTR_SW_WAR
	.align		4
.L_52:
        /*0020*/ 	.byte	0x04, 0x36
        /*0022*/ 	.short	(.L_54 - .L_53)
.L_53:
        /*0024*/ 	.word	0x00000008
.L_54:


//--------------------- .nv.callgraph             --------------------------
	.section	.nv.callgraph,"",@"SHT_CUDA_CALLGRAPH"
	.align	4
	.sectionentsize	8
	.align		4
        /*0000*/ 	.word	0x00000000
	.align		4
        /*0004*/ 	.word	0xffffffff
	.align		4
        /*0008*/ 	.word	0x00000000
	.align		4
        /*000c*/ 	.word	0xfffffffe
	.align		4
        /*0010*/ 	.word	0x00000000
	.align		4
        /*0014*/ 	.word	0xfffffffd
	.align		4
        /*0018*/ 	.word	0x00000000
	.align		4
        /*001c*/ 	.word	0xfffffffc


//--------------------- .nv.constant4             --------------------------
	.section	.nv.constant4,"a",@progbits
	.align	8
	.align		8
.nv.constant4:
        /*0000*/ 	.dword	_ZN41_INTERNAL_399635dd_4_k_cu_d03b862d_3252974cuda3std3__45__cpo5beginE
	.align		8
        /*0008*/ 	.dword	_ZN41_INTERNAL_399635dd_4_k_cu_d03b862d_3252974cuda3std3__45__cpo3endE
	.align		8
        /*0010*/ 	.dword	_ZN41_INTERNAL_399635dd_4_k_cu_d03b862d_3252974cuda3std3__45__cpo6cbeginE
	.align		8
        /*0018*/ 	.dword	_ZN41_INTERNAL_399635dd_4_k_cu_d03b862d_3252974cuda3std3__45__cpo4cendE
	.align		8
        /*0020*/ 	.dword	_ZN41_INTERNAL_399635dd_4_k_cu_d03b862d_3252974cuda3std3__45__cpo6rbeginE
	.align		8
        /*0028*/ 	.dword	_ZN41_INTERNAL_399635dd_4_k_cu_d03b862d_3252974cuda3std3__45__cpo4rendE
	.align		8
        /*0030*/ 	.dword	_ZN41_INTERNAL_399635dd_4_k_cu_d03b862d_3252974cuda3std3__45__cpo7crbeginE
	.align		8
        /*0038*/ 	.dword	_ZN41_INTERNAL_399635dd_4_k_cu_d03b862d_3252974cuda3std3__45__cpo5crendE
	.align		8
        /*0040*/ 	.dword	_ZN41_INTERNAL_399635dd_4_k_cu_d03b862d_3252974cuda3std3__443_GLOBAL__N__399635dd_4_k_cu_d03b862d_3252976ignoreE
	.align		8
        /*0048*/ 	.dword	_ZN41_INTERNAL_399635dd_4_k_cu_d03b862d_3252974cuda3std3__419piecewise_constructE
	.align		8
        /*0050*/ 	.dword	_ZN41_INTERNAL_399635dd_4_k_cu_d03b862d_3252974cuda3std3__48in_placeE
	.align		8
        /*0058*/ 	.dword	_ZN41_INTERNAL_399635dd_4_k_cu_d03b862d_3252974cuda3std3__420unreachable_sentinelE
	.align		8
        /*0060*/ 	.dword	_ZN41_INTERNAL_399635dd_4_k_cu_d03b862d_3252974cuda3std3__47nulloptE
	.align		8
        /*0068*/ 	.dword	_ZN41_INTERNAL_399635dd_4_k_cu_d03b862d_3252974cuda3std3__48unexpectE
	.align		8
        /*0070*/ 	.dword	_ZN41_INTERNAL_399635dd_4_k_cu_d03b862d_3252974cuda3std6ranges3__45__cpo4swapE
	.align		8
        /*0078*/ 	.dword	_ZN41_INTERNAL_399635dd_4_k_cu_d03b862d_3252974cuda3std6ranges3__45__cpo9iter_moveE
	.align		8
        /*0080*/ 	.dword	_ZN41_INTERNAL_399635dd_4_k_cu_d03b862d_3252974cuda3std6ranges3__45__cpo5beginE
	.align		8
        /*0088*/ 	.dword	_ZN41_INTERNAL_399635dd_4_k_cu_d03b862d_3252974cuda3std6ranges3__45__cpo3endE
	.align		8
        /*0090*/ 	.dword	_ZN41_INTERNAL_399635dd_4_k_cu_d03b862d_3252974cuda3std6ranges3__45__cpo6cbeginE
	.align		8
        /*0098*/ 	.dword	_ZN41_INTERNAL_399635dd_4_k_cu_d03b862d_3252974cuda3std6ranges3__45__cpo4cendE
	.align		8
        /*00a0*/ 	.dword	_ZN41_INTERNAL_399635dd_4_k_cu_d03b862d_3252974cuda3std6ranges3__45__cpo7advanceE
	.align		8
        /*00a8*/ 	.dword	_ZN41_INTERNAL_399635dd_4_k_cu_d03b862d_3252974cuda3std6ranges3__45__cpo9iter_swapE
	.align		8
        /*00b0*/ 	.dword	_ZN41_INTERNAL_399635dd_4_k_cu_d03b862d_3252974cuda3std6ranges3__45__cpo4nextE
	.align		8
        /*00b8*/ 	.dword	_ZN41_INTERNAL_399635dd_4_k_cu_d03b862d_3252974cuda3std6ranges3__45__cpo4prevE
	.align		8
        /*00c0*/ 	.dword	_ZN41_INTERNAL_399635dd_4_k_cu_d03b862d_3252974cuda3std6ranges3__45__cpo4dataE
	.align		8
        /*00c8*/ 	.dword	_ZN41_INTERNAL_399635dd_4_k_cu_d03b862d_3252974cuda3std6ranges3__45__cpo5cdataE
	.align		8
        /*00d0*/ 	.dword	_ZN41_INTERNAL_399635dd_4_k_cu_d03b862d_3252974cuda3std6ranges3__45__cpo4sizeE
	.align		8
        /*00d8*/ 	.dword	_ZN41_INTERNAL_399635dd_4_k_cu_d03b862d_3252974cuda3std6ranges3__45__cpo5ssizeE
	.align		8
        /*00e0*/ 	.dword	_ZN41_INTERNAL_399635dd_4_k_cu_d03b862d_3252974cuda3std6ranges3__45__cpo8distanceE
	.align		8
        /*00e8*/ 	.dword	_ZN41_INTERNAL_399635dd_4_k_cu_d03b862d_3252976thrust24THRUST_300001_SM_1000_NS8cuda_cub3parE
	.align		8
        /*00f0*/ 	.dword	_ZN41_INTERNAL_399635dd_4_k_cu_d03b862d_3252976thrust24THRUST_300001_SM_1000_NS8cuda_cub10par_nosyncE
	.align		8
        /*00f8*/ 	.dword	_ZN41_INTERNAL_399635dd_4_k_cu_d03b862d_3252976thrust24THRUST_300001_SM_1000_NS6system6detail10sequential3seqE
	.align		8
        /*0100*/ 	.dword	_ZN41_INTERNAL_399635dd_4_k_cu_d03b862d_3252976thrust24THRUST_300001_SM_1000_NS12placeholders2_1E
	.align		8
        /*0108*/ 	.dword	_ZN41_INTERNAL_399635dd_4_k_cu_d03b862d_3252976thrust24THRUST_300001_SM_1000_NS12placeholders2_2E
	.align		8
        /*0110*/ 	.dword	_ZN41_INTERNAL_399635dd_4_k_cu_d03b862d_3252976thrust24THRUST_300001_SM_1000_NS12placeholders2_3E
	.align		8
        /*0118*/ 	.dword	_ZN41_INTERNAL_399635dd_4_k_cu_d03b862d_3252976thrust24THRUST_300001_SM_1000_NS12placeholders2_4E
	.align		8
        /*0120*/ 	.dword	_ZN41_INTERNAL_399635dd_4_k_cu_d03b862d_3252976thrust24THRUST_300001_SM_1000_NS12placeholders2_5E
	.align		8
        /*0128*/ 	.dword	_ZN41_INTERNAL_399635dd_4_k_cu_d03b862d_3252976thrust24THRUST_300001_SM_1000_NS12placeholders2_6E
	.align		8
        /*0130*/ 	.dword	_ZN41_INTERNAL_399635dd_4_k_cu_d03b862d_3252976thrust24THRUST_300001_SM_1000_NS12placeholders2_7E
	.align		8
        /*0138*/ 	.dword	_ZN41_INTERNAL_399635dd_4_k_cu_d03b862d_3252976thrust24THRUST_300001_SM_1000_NS12placeholders2_8E
	.align		8
        /*0140*/ 	.dword	_ZN41_INTERNAL_399635dd_4_k_cu_d03b862d_3252976thrust24THRUST_300001_SM_1000_NS12placeholders2_9E
	.align		8
        /*0148*/ 	.dword	_ZN41_INTERNAL_399635dd_4_k_cu_d03b862d_3252976thrust24THRUST_300001_SM_1000_NS12placeholders3_10E
	.align		8
        /*0150*/ 	.dword	_ZN41_INTERNAL_399635dd_4_k_cu_d03b862d_3252976thrust24THRUST_300001_SM_1000_NS3seqE


//--------------------- .text._ZN3cub18CUB_300001_SM_10006detail11EmptyKernelIvEEvv --------------------------
	.section	.text._ZN3cub18CUB_300001_SM_10006detail11EmptyKernelIvEEvv,"ax",@progbits
	.align	128
        .global         _ZN3cub18CUB_300001_SM_10006detail11EmptyKernelIvEEvv
        .type           _ZN3cub18CUB_300001_SM_10006detail11EmptyKernelIvEEvv,@function
        .size           _ZN3cub18CUB_300001_SM_10006detail11EmptyKernelIvEEvv,(.L_x_1 - _ZN3cub18CUB_300001_SM_10006detail11EmptyKernelIvEEvv)
        .other          _ZN3cub18CUB_300001_SM_10006detail11EmptyKernelIvEEvv,@"STO_CUDA_ENTRY STV_DEFAULT"
_ZN3cub18CUB_300001_SM_10006detail11EmptyKernelIvEEvv:
.text._ZN3cub18CUB_300001_SM_10006detail11EmptyKernelIvEEvv:
[----:B------:R-:W-:Y:S01]  /*0000*/  LDC R1, c[0x0][0x37c] ;  /* 0x0000df00ff017b82 */ /* 0x000fe20000000800 */
[----:B------:R-:W-:Y:S05]  /*0010*/  EXIT ;  /* 0x000000000000794d */ /* 0x000fea0003800000 */
.L_x_0:
[----:B------:R-:W-:-:S00]  /*0020*/  BRA `(.L_x_0) ;  /* 0xfffffffc00fc7947 */ /* 0x000fc0000383ffff */
[----:B------:R-:W-:-:S00]  /*0030*/  NOP ;  /* 0x0000000000007918 */ /* 0x000fc00000000000 */
        /* <DEDUP_REMOVED lines=12> */
.L_x_1:


//--------------------- .nv.shared.reserved.0     --------------------------
	.section	.nv.shared.reserved.0,"aw",@nobits
	.weak		__nv_reservedSMEM_offset_0_alias
	.size		__nv_reservedSMEM_offset_0_alias, 0, 64
	.other		__nv_reservedSMEM_offset_0_alias,@"STO_CUDA_RESERVED_SHARED STV_DEFAULT"
__nv_reservedSMEM_offset_0_alias:
	.zero		0
	.zero		64


//--------------------- .nv.global                --------------------------
	.section	.nv.global,"aw",@nobits
.nv.global:
	.type		_ZN41_INTERNAL_399635dd_4_k_cu_d03b862d_3252976thrust24THRUST_300001_SM_1000_NS3seqE,@object
	.size		_ZN41_INTERNAL_399635dd_4_k_cu_d03b862d_3252976thrust24THRUST_300001_SM_1000_NS3seqE,(_ZN41_INTERNAL_399635dd_4_k_cu_d03b862d_3252974cuda3std3__48in_placeE - _ZN41_INTERNAL_399635dd_4_k_cu_d03b862d_3252976thrust24THRUST_300001_SM_1000_NS3seqE)
_ZN41_INTERNAL_399635dd_4_k_cu_d03b862d_3252976thrust24THRUST_300001_SM_1000_NS3seqE:
	.zero		1
	.type		_ZN41_INTERNAL_399635dd_4_k_cu_d03b862d_3252974cuda3std3__48in_placeE,@object
	.size		_ZN41_INTERNAL_399635dd_4_k_cu_d03b862d_3252974cuda3std3__48in_placeE,(_ZN41_INTERNAL_399635dd_4_k_cu_d03b862d_3252974cuda3std6ranges3__45__cpo4sizeE - _ZN41_INTERNAL_399635dd_4_k_cu_d03b862d_3252974cuda3std3__48in_placeE)
_ZN41_INTERNAL_399635dd_4_k_cu_d03b862d_3252974cuda3std3__48in_placeE:
	.zero		1
	.type		_ZN41_INTERNAL_399635dd_4_k_cu_d03b862d_3252974cuda3std6ranges3__45__cpo4sizeE,@object
	.size		_ZN41_INTERNAL_399635dd_4_k_cu_d03b862d_3252974cuda3std6ranges3__45__cpo4sizeE,(_ZN41_INTERNAL_399635dd_4_k_cu_d03b862d_3252976thrust24THRUST_300001_SM_1000_NS12placeholders2_3E - _ZN41_INTERNAL_399635dd_4_k_cu_d03b862d_3252974cuda3std6ranges3__45__cpo4sizeE)
_ZN41_INTERNAL_399635dd_4_k_cu_d03b862d_3252974cuda3std6ranges3__45__cpo4sizeE:
	.zero		1
	.type		_ZN41_INTERNAL_399635dd_4_k_cu_d03b862d_3252976thrust24THRUST_300001_SM_1000_NS12placeholders2_3E,@object
	.size		_ZN41_INTERNAL_399635dd_4_k_cu_d03b862d_3252976thrust24THRUST_300001_SM_1000_NS12placeholders2_3E,(_ZN41_INTERNAL_399635dd_4_k_cu_d03b862d_3252974cuda3std3__45__cpo6cbeginE - _ZN41_INTERNAL_399635dd_4_k_cu_d03b862d_3252976thrust24THRUST_300001_SM_1000_NS12placeholders2_3E)
_ZN41_INTERNAL_399635dd_4_k_cu_d03b862d_3252976thrust24THRUST_300001_SM_1000_NS12placeholders2_3E:
	.zero		1
	.type		_ZN41_INTERNAL_399635dd_4_k_cu_d03b862d_3252974cuda3std3__45__cpo6cbeginE,@object
	.size		_ZN41_INTERNAL_399635dd_4_k_cu_d03b862d_3252974cuda3std3__45__cpo6cbeginE,(_ZN41_INTERNAL_399635dd_4_k_cu_d03b862d_3252974cuda3std6ranges3__45__cpo6cbeginE - _ZN41_INTERNAL_399635dd_4_k_cu_d03b862d_3252974cuda3std3__45__cpo6cbeginE)
_ZN41_INTERNAL_399635dd_4_k_cu_d03b862d_3252974cuda3std3__45__cpo6cbeginE:
	.zero		1
	.type		_ZN41_INTERNAL_399635dd_4_k_cu_d03b862d_3252974cuda3std6ranges3__45__cpo6cbeginE,@object
	.size		_ZN41_INTERNAL_399635dd_4_k_cu_d03b862d_3252974cuda3std6ranges3__45__cpo6cbeginE,(_ZN41_INTERNAL_399635dd_4_k_cu_d03b862d_3252976thrust24THRUST_300001_SM_1000_NS12placeholders2_7E - _ZN41_INTERNAL_399635dd_4_k_cu_d03b862d_3252974cuda3std6ranges3__45__cpo6cbeginE)
_ZN41_INTERNAL_399635dd_4_k_cu_d03b862d_3252974cuda3std6ranges3__45__cpo6cbeginE:
	.zero		1
	.type		_ZN41_INTERNAL_399635dd_4_k_cu_d03b862d_3252976thrust24THRUST_300001_SM_1000_NS12placeholders2_7E,@object
	.size		_ZN41_INTERNAL_399635dd_4_k_cu_d03b862d_3252976thrust24THRUST_300001_SM_1000_NS12placeholders2_7E,(_ZN41_INTERNAL_399635dd_4_k_cu_d03b862d_3252974cuda3std3__45__cpo7crbeginE - _ZN41_INTERNAL_399635dd_4_k_cu_d03b862d_3252976thrust24THRUST_300001_SM_1000_NS12placeholders2_7E)
_ZN41_INTERNAL_399635dd_4_k_cu_d03b862d_3252976thrust24THRUST_300001_SM_1000_NS12placeholders2_7E:
	.zero		1
	.type		_ZN41_INTERNAL_399635dd_4_k_cu_d03b862d_3252974cuda3std3__45__cpo7crbeginE,@object
	.size		_ZN41_INTERNAL_399635dd_4_k_cu_d03b862d_3252974cuda3std3__45__cpo7crbeginE,(_ZN41_INTERNAL_399635dd_4_k_cu_d03b862d_3252974cuda3std6ranges3__45__cpo4nextE - _ZN41_INTERNAL_399635dd_4_k_cu_d03b862d_3252974cuda3std3__45__cpo7crbeginE)
_ZN41_INTERNAL_399635dd_4_k_cu_d03b862d_3252974cuda3std3__45__cpo7crbeginE:
	.zero		1
	.type		_ZN41_INTERNAL_399635dd_4_k_cu_d03b862d_3252974cuda3std6ranges3__45__cpo4nextE,@object
	.size		_ZN41_INTERNAL_399635dd_4_k_cu_d03b862d_3252974cuda3std6ranges3__45__cpo4nextE,(_ZN41_INTERNAL_399635dd_4_k_cu_d03b862d_3252974cuda3std6ranges3__45__cpo4swapE - _ZN41_INTERNAL_399635dd_4_k_cu_d03b862d_3252974cuda3std6ranges3__45__cpo4nextE)
_ZN41_INTERNAL_399635dd_4_k_cu_d03b862d_3252974cuda3std6ranges3__45__cpo4nextE:
	.zero		1
	.type		_ZN41_INTERNAL_399635dd_4_k_cu_d03b862d_3252974cuda3std6ranges3__45__cpo4swapE,@object
	.size		_ZN41_INTERNAL_399635dd_4_k_cu_d03b862d_3252974cuda3std6ranges3__45__cpo4swapE,(_ZN41_INTERNAL_399635dd_4_k_cu_d03b862d_3252976thrust24THRUST_300001_SM_1000_NS8cuda_cub10par_nosyncE - _ZN41_INTERNAL_399635dd_4_k_cu_d03b862d_3252974cuda3std6ranges3__45__cpo4swapE)
_ZN41_INTERNAL_399635dd_4_k_cu_d03b862d_3252974cuda3std6ranges3__45__cpo4swapE:
	.zero		1
	.type		_ZN41_INTERNAL_399635dd_4_k_cu_d03b862d_3252976thrust24THRUST_300001_SM_1000_NS8cuda_cub10par_nosyncE,@object
	.size		_ZN41_INTERNAL_399635dd_4_k_cu_d03b862d_3252976thrust24THRUST_300001_SM_1000_NS8cuda_cub10par_nosyncE,(_ZN41_INTERNAL_399635dd_4_k_cu_d03b862d_3252976thrust24THRUST_300001_SM_1000_NS12placeholders2_9E - _ZN41_INTERNAL_399635dd_4_k_cu_d03b862d_3252976thrust24THRUST_300001_SM_1000_NS8cuda_cub10par_nosyncE)
_ZN41_INTERNAL_399635dd_4_k_cu_d03b862d_3252976thrust24THRUST_300001_SM_1000_NS8cuda_cub10par_nosyncE:
	.zero		1
	.type		_ZN41_INTERNAL_399635dd_4_k_cu_d03b862d_3252976thrust24THRUST_300001_SM_1000_NS12placeholders2_9E,@object
	.size		_ZN41_INTERNAL_399635dd_4_k_cu_d03b862d_3252976thrust24THRUST_300001_SM_1000_NS12placeholders2_9E,(_ZN41_INTERNAL_399635dd_4_k_cu_d03b862d_3252974cuda3std3__443_GLOBAL__N__399635dd_4_k_cu_d03b862d_3252976ignoreE - _ZN41_INTERNAL_399635dd_4_k_cu_d03b862d_3252976thrust24THRUST_300001_SM_1000_NS12placeholders2_9E)
_ZN41_INTERNAL_399635dd_4_k_cu_d03b862d_3252976thrust24THRUST_300001_SM_1000_NS12placeholders2_9E:
	.zero		1
	.type		_ZN41_INTERNAL_399635dd_4_k_cu_d03b862d_3252974cuda3std3__443_GLOBAL__N__399635dd_4_k_cu_d03b862d_3252976ignoreE,@object
	.size		_ZN41_INTERNAL_399635dd_4_k_cu_d03b862d_3252974cuda3std3__443_GLOBAL__N__399635dd_4_k_cu_d03b862d_3252976ignoreE,(_ZN41_INTERNAL_399635dd_4_k_cu_d03b862d_3252974cuda3std6ranges3__45__cpo4dataE - _ZN41_INTERNAL_399635dd_4_k_cu_d03b862d_3252974cuda3std3__443_GLOBAL__N__399635dd_4_k_cu_d03b862d_3252976ignoreE)
_ZN41_INTERNAL_399635dd_4_k_cu_d03b862d_3252974cuda3std3__443_GLOBAL__N__399635dd_4_k_cu_d03b862d_3252976ignoreE:
	.zero		1
	.type		_ZN41_INTERNAL_399635dd_4_k_cu_d03b862d_3252974cuda3std6ranges3__45__cpo4dataE,@object
	.size		_ZN41_INTERNAL_399635dd_4_k_cu_d03b862d_3252974cuda3std6ranges3__45__cpo4dataE,(_ZN41_INTERNAL_399635dd_4_k_cu_d03b862d_3252976thrust24THRUST_300001_SM_1000_NS12placeholders2_1E - _ZN41_INTERNAL_399635dd_4_k_cu_d03b862d_3252974cuda3std6ranges3__45__cpo4dataE)
_ZN41_INTERNAL_399635dd_4_k_cu_d03b862d_3252974cuda3std6ranges3__45__cpo4dataE:
	.zero		1
	.type		_ZN41_INTERNAL_399635dd_4_k_cu_d03b862d_3252976thrust24THRUST_300001_SM_1000_NS12placeholders2_1E,@object
	.size		_ZN41_INTERNAL_399635dd_4_k_cu_d03b862d_3252976thrust24THRUST_300001_SM_1000_NS12placeholders2_1E,(_ZN41_INTERNAL_399635dd_4_k_cu_d03b862d_3252974cuda3std3__45__cpo5beginE - _ZN41_INTERNAL_399635dd_4_k_cu_d03b862d_3252976thrust24THRUST_300001_SM_1000_NS12placeholders2_1E)
_ZN41_INTERNAL_399635dd_4_k_cu_d03b862d_3252976thrust24THRUST_300001_SM_1000_NS12placeholders2_1E:
	.zero		1
	.type		_ZN41_INTERNAL_399635dd_4_k_cu_d03b862d_3252974cuda3std3__45__cpo5beginE,@object
	.size		_ZN41_INTERNAL_399635dd_4_k_cu_d03b862d_3252974cuda3std3__45__cpo5beginE,(_ZN41_INTERNAL_399635dd_4_k_cu_d03b862d_3252974cuda3std6ranges3__45__cpo5beginE - _ZN41_INTERNAL_399635dd_4_k_cu_d03b862d_3252974cuda3std3__45__cpo5beginE)
_ZN41_INTERNAL_399635dd_4_k_cu_d03b862d_3252974cuda3std3__45__cpo5beginE:
	.zero		1
	.type		_ZN41_INTERNAL_399635dd_4_k_cu_d03b862d_3252974cuda3std6ranges3__45__cpo5beginE,@object
	.size		_ZN41_INTERNAL_399635dd_4_k_cu_d03b862d_3252974cuda3std6ranges3__45__cpo5beginE,(_ZN41_INTERNAL_399635dd_4_k_cu_d03b862d_3252976thrust24THRUST_300001_SM_1000_NS12placeholders2_5E - _ZN41_INTERNAL_399635dd_4_k_cu_d03b862d_3252974cuda3std6ranges3__45__cpo5beginE)
_ZN41_INTERNAL_399635dd_4_k_cu_d03b862d_3252974cuda3std6ranges3__45__cpo5beginE:
	.zero		1
	.type		_ZN41_INTERNAL_399635dd_4_k_cu_d03b862d_3252976thrust24THRUST_300001_SM_1000_NS12placeholders2_5E,@object
	.size		_ZN41_INTERNAL_399635dd_4_k_cu_d03b862d_3252976thrust24THRUST_300001_SM_1000_NS12placeholders2_5E,(_ZN41_INTERNAL_399635dd_4_k_cu_d03b862d_3252974cuda3std3__45__cpo6rbeginE - _ZN41_INTERNAL_399635dd_4_k_cu_d03b862d_3252976thrust24THRUST_300001_SM_1000_NS12placeholders2_5E)
_ZN41_INTERNAL_399635dd_4_k_cu_d03b862d_3252976thrust24THRUST_300001_SM_1000_NS12placeholders2_5E:
	.zero		1
	.type		_ZN41_INTERNAL_399635dd_4_k_cu_d03b862d_3252974cuda3std3__45__cpo6rbeginE,@object
	.size		_ZN41_INTERNAL_399635dd_4_k_cu_d03b862d_3252974cuda3std3__45__cpo6rbeginE,(_ZN41_INTERNAL_399635dd_4_k_cu_d03b862d_3252974cuda3std6ranges3__45__cpo7advanceE - _ZN41_INTERNAL_399635dd_4_k_cu_d03b862d_3252974cuda3std3__45__cpo6rbeginE)
_ZN41_INTERNAL_399635dd_4_k_cu_d03b862d_3252974cuda3std3__45__cpo6rbeginE:
	.zero		1
	.type		_ZN41_INTERNAL_399635dd_4_k_cu_d03b862d_3252974cuda3std6ranges3__45__cpo7advanceE,@object
	.size		_ZN41_INTERNAL_399635dd_4_k_cu_d03b862d_3252974cuda3std6ranges3__45__cpo7advanceE,(_ZN41_INTERNAL_399635dd_4_k_cu_d03b862d_3252974cuda3std3__47nulloptE - _ZN41_INTERNAL_399635dd_4_k_cu_d03b862d_3252974cuda3std6ranges3__45__cpo7advanceE)
_ZN41_INTERNAL_399635dd_4_k_cu_d03b862d_3252974cuda3std6ranges3__45__cpo7advanceE:
	.zero		1
	.type		_ZN41_INTERNAL_399635dd_4_k_cu_d03b862d_3252974cuda3std3__47nulloptE,@object
	.size		_ZN41_INTERNAL_399635dd_4_k_cu_d03b862d_3252974cuda3std3__47nulloptE,(_ZN41_INTERNAL_399635dd_4_k_cu_d03b862d_3252974cuda3std6ranges3__45__cpo8distanceE - _ZN41_INTERNAL_399635dd_4_k_cu_d03b862d_3252974cuda3std3__47nulloptE)
_ZN41_INTERNAL_399635dd_4_k_cu_d03b862d_3252974cuda3std3__47nulloptE:
	.zero		1
	.type		_ZN41_INTERNAL_399635dd_4_k_cu_d03b862d_3252974cuda3std6ranges3__45__cpo8distanceE,@object
	.size		_ZN41_INTERNAL_399635dd_4_k_cu_d03b862d_3252974cuda3std6ranges3__45__cpo8distanceE,(_ZN41_INTERNAL_399635dd_4_k_cu_d03b862d_3252976thrust24THRUST_300001_SM_1000_NS12placeholders3_10E - _ZN41_INTERNAL_399635dd_4_k_cu_d03b862d_3252974cuda3std6ranges3__45__cpo8distanceE)
_ZN41_INTERNAL_399635dd_4_k_cu_d03b862d_3252974cuda3std6ranges3__45__cpo8distanceE:
	.zero		1
	.type		_ZN41_INTERNAL_399635dd_4_k_cu_d03b862d_3252976thrust24THRUST_300001_SM_1000_NS12placeholders3_10E,@object
	.size		_ZN41_INTERNAL_399635dd_4_k_cu_d03b862d_3252976thrust24THRUST_300001_SM_1000_NS12placeholders3_10E,(_ZN41_INTERNAL_399635dd_4_k_cu_d03b862d_3252974cuda3std3__419piecewise_constructE - _ZN41_INTERNAL_399635dd_4_k_cu_d03b862d_3252976thrust24THRUST_300001_SM_1000_NS12placeholders3_10E)
_ZN41_INTERNAL_399635dd_4_k_cu_d03b862d_3252976thrust24THRUST_300001_SM_1000_NS12placeholders3_10E:
	.zero		1
	.type		_ZN41_INTERNAL_399635dd_4_k_cu_d03b862d_3252974cuda3std3__419piecewise_constructE,@object
	.size		_ZN41_INTERNAL_399635dd_4_k_cu_d03b862d_3252974cuda3std3__419piecewise_constructE,(_ZN41_INTERNAL_399635dd_4_k_cu_d03b862d_3252974cuda3std6ranges3__45__cpo5cdataE - _ZN41_INTERNAL_399635dd_4_k_cu_d03b862d_3252974cuda3std3__419piecewise_constructE)
_ZN41_INTERNAL_399635dd_4_k_cu_d03b862d_3252974cuda3std3__419piecewise_constructE:
	.zero		1
	.type		_ZN41_INTERNAL_399635dd_4_k_cu_d03b862d_3252974cuda3std6ranges3__45__cpo5cdataE,@object
	.size		_ZN41_INTERNAL_399635dd_4_k_cu_d03b862d_3252974cuda3std6ranges3__45__cpo5cdataE,(_ZN41_INTERNAL_399635dd_4_k_cu_d03b862d_3252976thrust24THRUST_300001_SM_1000_NS12placeholders2_2E - _ZN41_INTERNAL_399635dd_4_k_cu_d03b862d_3252974cuda3std6ranges3__45__cpo5cdataE)
_ZN41_INTERNAL_399635dd_4_k_cu_d03b862d_3252974cuda3std6ranges3__45__cpo5cdataE:
	.zero		1
	.type		_ZN41_INTERNAL_399635dd_4_k_cu_d03b862d_3252976thrust24THRUST_300001_SM_1000_NS12placeholders2_2E,@object
	.size		_ZN41_INTERNAL_399635dd_4_k_cu_d03b862d_3252976thrust24THRUST_300001_SM_1000_NS12placeholders2_2E,(_ZN41_INTERNAL_399635dd_4_k_cu_d03b862d_3252974cuda3std3__45__cpo3endE - _ZN41_INTERNAL_399635dd_4_k_cu_d03b862d_3252976thrust24THRUST_300001_SM_1000_NS12placeholders2_2E)
_ZN41_INTERNAL_399635dd_4_k_cu_d03b862d_3252976thrust24THRUST_300001_SM_1000_NS12placeholders2_2E:
	.zero		1
	.type		_ZN41_INTERNAL_399635dd_4_k_cu_d03b862d_3252974cuda3std3__45__cpo3endE,@object
	.size		_ZN41_INTERNAL_399635dd_4_k_cu_d03b862d_3252974cuda3std3__45__cpo3endE,(_ZN41_INTERNAL_399635dd_4_k_cu_d03b862d_3252974cuda3std6ranges3__45__cpo3endE - _ZN41_INTERNAL_399635dd_4_k_cu_d03b862d_3252974cuda3std3__45__cpo3endE)
_ZN41_INTERNAL_399635dd_4_k_cu_d03b862d_3252974cuda3std3__45__cpo3endE:
	.zero		1
	.type		_ZN41_INTERNAL_399635dd_4_k_cu_d03b862d_3252974cuda3std6ranges3__45__cpo3endE,@object
	.size		_ZN41_INTERNAL_399635dd_4_k_cu_d03b862d_3252974cuda3std6ranges3__45__cpo3endE,(_ZN41_INTERNAL_399635dd_4_k_cu_d03b862d_3252976thrust24THRUST_300001_SM_1000_NS12placeholders2_6E - _ZN41_INTERNAL_399635dd_4_k_cu_d03b862d_3252974cuda3std6ranges3__45__cpo3endE)
_ZN41_INTERNAL_399635dd_4_k_cu_d03b862d_3252974cuda3std6ranges3__45__cpo3endE:
	.zero		1
	.type		_ZN41_INTERNAL_399635dd_4_k_cu_d03b862d_3252976thrust24THRUST_300001_SM_1000_NS12placeholders2_6E,@object
	.size		_ZN41_INTERNAL_399635dd_4_k_cu_d03b862d_3252976thrust24THRUST_300001_SM_1000_NS12placeholders2_6E,(_ZN41_INTERNAL_399635dd_4_k_cu_d03b862d_3252974cuda3std3__45__cpo4rendE - _ZN41_INTERNAL_399635dd_4_k_cu_d03b862d_3252976thrust24THRUST_300001_SM_1000_NS12placeholders2_6E)
_ZN41_INTERNAL_399635dd_4_k_cu_d03b862d_3252976thrust24THRUST_300001_SM_1000_NS12placeholders2_6E:
	.zero		1
	.type		_ZN41_INTERNAL_399635dd_4_k_cu_d03b862d_3252974cuda3std3__45__cpo4rendE,@object
	.size		_ZN41_INTERNAL_399635dd_4_k_cu_d03b862d_3252974cuda3std3__45__cpo4rendE,(_ZN41_INTERNAL_399635dd_4_k_cu_d03b862d_3252974cuda3std6ranges3__45__cpo9iter_swapE - _ZN41_INTERNAL_399635dd_4_k_cu_d03b862d_3252974cuda3std3__45__cpo4rendE)
_ZN41_INTERNAL_399635dd_4_k_cu_d03b862d_3252974cuda3std3__45__cpo4rendE:
	.zero		1
	.type		_ZN41_INTERNAL_399635dd_4_k_cu_d03b862d_3252974cuda3std6ranges3__45__cpo9iter_swapE,@object
	.size		_ZN41_INTERNAL_399635dd_4_k_cu_d03b862d_3252974cuda3std6ranges3__45__cpo9iter_swapE,(_ZN41_INTERNAL_399635dd_4_k_cu_d03b862d_3252974cuda3std3__48unexpectE - _ZN41_INTERNAL_399635dd_4_k_cu_d03b862d_3252974cuda3std6ranges3__45__cpo9iter_swapE)
_ZN41_INTERNAL_399635dd_4_k_cu_d03b862d_3252974cuda3std6ranges3__45__cpo9iter_swapE:
	.zero		1
	.type		_ZN41_INTERNAL_399635dd_4_k_cu_d03b862d_3252974cuda3std3__48unexpectE,@object
	.size		_ZN41_INTERNAL_399635dd_4_k_cu_d03b862d_3252974cuda3std3__48unexpectE,(_ZN41_INTERNAL_399635dd_4_k_cu_d03b862d_3252976thrust24THRUST_300001_SM_1000_NS8cuda_cub3parE - _ZN41_INTERNAL_399635dd_4_k_cu_d03b862d_3252974cuda3std3__48unexpectE)
_ZN41_INTERNAL_399635dd_4_k_cu_d03b862d_3252974cuda3std3__48unexpectE:
	.zero		1
	.type		_ZN41_INTERNAL_399635dd_4_k_cu_d03b862d_3252976thrust24THRUST_300001_SM_1000_NS8cuda_cub3parE,@object
	.size		_ZN41_INTERNAL_399635dd_4_k_cu_d03b862d_3252976thrust24THRUST_300001_SM_1000_NS8cuda_cub3parE,(_ZN41_INTERNAL_399635dd_4_k_cu_d03b862d_3252976thrust24THRUST_300001_SM_1000_NS12placeholders2_4E - _ZN41_INTERNAL_399635dd_4_k_cu_d03b862d_3252976thrust24THRUST_300001_SM_1000_NS8cuda_cub3parE)
_ZN41_INTERNAL_399635dd_4_k_cu_d03b862d_3252976thrust24THRUST_300001_SM_1000_NS8cuda_cub3parE:
	.zero		1
	.type		_ZN41_INTERNAL_399635dd_4_k_cu_d03b862d_3252976thrust24THRUST_300001_SM_1000_NS12placeholders2_4E,@object
	.size		_ZN41_INTERNAL_399635dd_4_k_cu_d03b862d_3252976thrust24THRUST_300001_SM_1000_NS12placeholders2_4E,(_ZN41_INTERNAL_399635dd_4_k_cu_d03b862d_3252974cuda3std3__45__cpo4cendE - _ZN41_INTERNAL_399635dd_4_k_cu_d03b862d_3252976thrust24THRUST_300001_SM_1000_NS12placeholders2_4E)
_ZN41_INTERNAL_399635dd_4_k_cu_d03b862d_3252976thrust24THRUST_300001_SM_1000_NS12placeholders2_4E:
	.zero		1
	.type		_ZN41_INTERNAL_399635dd_4_k_cu_d03b862d_3252974cuda3std3__45__cpo4cendE,@object
	.size		_ZN41_INTERNAL_399635dd_4_k_cu_d03b862d_3252974cuda3std3__45__cpo4cendE,(_ZN41_INTERNAL_399635dd_4_k_cu_d03b862d_3252974cuda3std6ranges3__45__cpo4cendE - _ZN41_INTERNAL_399635dd_4_k_cu_d03b862d_3252974cuda3std3__45__cpo4cendE)
_ZN41_INTERNAL_399635dd_4_k_cu_d03b862d_3252974cuda3std3__45__cpo4cendE:
	.zero		1
	.type		_ZN41_INTERNAL_399635dd_4_k_cu_d03b862d_3252974cuda3std6ranges3__45__cpo4cendE,@object
	.size		_ZN41_INTERNAL_399635dd_4_k_cu_d03b862d_3252974cuda3std6ranges3__45__cpo4cendE,(_ZN41_INTERNAL_399635dd_4_k_cu_d03b862d_3252974cuda3std3__420unreachable_sentinelE - _ZN41_INTERNAL_399635dd_4_k_cu_d03b862d_3252974cuda3std6ranges3__45__cpo4cendE)
_ZN41_INTERNAL_399635dd_4_k_cu_d03b862d_3252974cuda3std6ranges3__45__cpo4cendE:
	.zero		1
	.type		_ZN41_INTERNAL_399635dd_4_k_cu_d03b862d_3252974cuda3std3__420unreachable_sentinelE,@object
	.size		_ZN41_INTERNAL_399635dd_4_k_cu_d03b862d_3252974cuda3std3__420unreachable_sentinelE,(_ZN41_INTERNAL_399635dd_4_k_cu_d03b862d_3252974cuda3std6ranges3__45__cpo5ssizeE - _ZN41_INTERNAL_399635dd_4_k_cu_d03b862d_3252974cuda3std3__420unreachable_sentinelE)
_ZN41_INTERNAL_399635dd_4_k_cu_d03b862d_3252974cuda3std3__420unreachable_sentinelE:
	.zero		1
	.type		_ZN41_INTERNAL_399635dd_4_k_cu_d03b862d_3252974cuda3std6ranges3__45__cpo5ssizeE,@object
	.size		_ZN41_INTERNAL_399635dd_4_k_cu_d03b862d_3252974cuda3std6ranges3__45__cpo5ssizeE,(_ZN41_INTERNAL_399635dd_4_k_cu_d03b862d_3252976thrust24THRUST_300001_SM_1000_NS12placeholders2_8E - _ZN41_INTERNAL_399635dd_4_k_cu_d03b862d_3252974cuda3std6ranges3__45__cpo5ssizeE)
_ZN41_INTERNAL_399635dd_4_k_cu_d03b862d_3252974cuda3std6ranges3__45__cpo5ssizeE:
	.zero		1
	.type		_ZN41_INTERNAL_399635dd_4_k_cu_d03b862d_3252976thrust24THRUST_300001_SM_1000_NS12placeholders2_8E,@object
	.size		_ZN41_INTERNAL_399635dd_4_k_cu_d03b862d_3252976thrust24THRUST_300001_SM_1000_NS12placeholders2_8E,(_ZN41_INTERNAL_399635dd_4_k_cu_d03b862d_3252974cuda3std3__45__cpo5crendE - _ZN41_INTERNAL_399635dd_4_k_cu_d03b862d_3252976thrust24THRUST_300001_SM_1000_NS12placeholders2_8E)
_ZN41_INTERNAL_399635dd_4_k_cu_d03b862d_3252976thrust24THRUST_300001_SM_1000_NS12placeholders2_8E:
	.zero		1
	.type		_ZN41_INTERNAL_399635dd_4_k_cu_d03b862d_3252974cuda3std3__45__cpo5crendE,@object
	.size		_ZN41_INTERNAL_399635dd_4_k_cu_d03b862d_3252974cuda3std3__45__cpo5crendE,(_ZN41_INTERNAL_399635dd_4_k_cu_d03b862d_3252974cuda3std6ranges3__45__cpo4prevE - _ZN41_INTERNAL_399635dd_4_k_cu_d03b862d_3252974cuda3std3__45__cpo5crendE)
_ZN41_INTERNAL_399635dd_4_k_cu_d03b862d_3252974cuda3std3__45__cpo5crendE:
	.zero		1
	.type		_ZN41_INTERNAL_399635dd_4_k_cu_d03b862d_3252974cuda3std6ranges3__45__cpo4prevE,@object
	.size		_ZN41_INTERNAL_399635dd_4_k_cu_d03b862d_3252974cuda3std6ranges3__45__cpo4prevE,(_ZN41_INTERNAL_399635dd_4_k_cu_d03b862d_3252974cuda3std6ranges3__45__cpo9iter_moveE - _ZN41_INTERNAL_399635dd_4_k_cu_d03b862d_3252974cuda3std6ranges3__45__cpo4prevE)
_ZN41_INTERNAL_399635dd_4_k_cu_d03b862d_3252974cuda3std6ranges3__45__cpo4prevE:
	.zero		1
	.type		_ZN41_INTERNAL_399635dd_4_k_cu_d03b862d_3252974cuda3std6ranges3__45__cpo9iter_moveE,@object
	.size		_ZN41_INTERNAL_399635dd_4_k_cu_d03b862d_3252974cuda3std6ranges3__45__cpo9iter_moveE,(_ZN41_INTERNAL_399635dd_4_k_cu_d03b862d_3252976thrust24THRUST_300001_SM_1000_NS6system6detail10sequential3seqE - _ZN41_INTERNAL_399635dd_4_k_cu_d03b862d_3252974cuda3std6ranges3__45__cpo9iter_moveE)
_ZN41_INTERNAL_399635dd_4_k_cu_d03b862d_3252974cuda3std6ranges3__45__cpo9iter_moveE:
	.zero		1
	.type		_ZN41_INTERNAL_399635dd_4_k_cu_d03b862d_3252976thrust24THRUST_300001_SM_1000_NS6system6detail10sequential3seqE,@object
	.size		_ZN41_INTERNAL_399635dd_4_k_cu_d03b862d_3252976thrust24THRUST_300001_SM_1000_NS6system6detail10sequential3seqE,(.L_31 - _ZN41_INTERNAL_399635dd_4_k_cu_d03b862d_3252976thrust24THRUST_300001_SM_1000_NS6system6detail10sequential3seqE)
_ZN41_INTERNAL_399635dd_4_k_cu_d03b862d_3252976thrust24THRUST_300001_SM_1000_NS6system6detail10sequential3seqE:
	.zero		1
.L_31:


//--------------------- .nv.constant0._ZN3cub18CUB_300001_SM_10006detail11EmptyKernelIvEEvv --------------------------
	.section	.nv.constant0._ZN3cub18CUB_300001_SM_10006detail11EmptyKernelIvEEvv,"a",@progbits
	.sectionflags	@""
	.align	4
.nv.constant0._ZN3cub18CUB_300001_SM_10006detail11EmptyKernelIvEEvv:
	.zero		896


//--------------------- SYMBOLS --------------------------

	.type		.nv.reservedSmem.offset0,@object
	.size		.nv.reservedSmem.offset0,0x4
